//
// Generated by NVIDIA NVVM Compiler
//
// Compiler Build ID: CL-36424714
// Cuda compilation tools, release 13.0, V13.0.88
// Based on NVVM 20.0.0
//

.version 9.0
.target sm_100
.address_size 64

	// .globl	_Z7vec_addPfS_

.visible .entry _Z7vec_addPfS_(
	.param .u64 .ptr .align 1 _Z7vec_addPfS__param_0,
	.param .u64 .ptr .align 1 _Z7vec_addPfS__param_1
)
{
	.reg .b32 	%r<5>;
	.reg .b32 	%f<4>;
	.reg .b64 	%rd<8>;

	ld.param.u64 	%rd1, [_Z7vec_addPfS__param_0];
	ld.param.u64 	%rd2, [_Z7vec_addPfS__param_1];
	cvta.to.global.u64 	%rd3, %rd2;
	cvta.to.global.u64 	%rd4, %rd1;
	mov.u32 	%r1, %tid.x;
	mov.u32 	%r2, %ntid.x;
	mov.u32 	%r3, %ctaid.x;
	mad.lo.s32 	%r4, %r2, %r3, %r1;
	mul.wide.s32 	%rd5, %r4, 4;
	add.s64 	%rd6, %rd4, %rd5;
	ld.global.f32 	%f1, [%rd6];
	add.s64 	%rd7, %rd3, %rd5;
	ld.global.f32 	%f2, [%rd7];
	add.f32 	%f3, %f1, %f2;
	st.global.f32 	[%rd7], %f3;
	ret;

}


// ===== COMPILED SASS (sm_100) =====

	.target	sm_100

	.elftype	@"ET_EXEC"


//--------------------- .note.nv.tkinfo           --------------------------
	.section	.note.nv.tkinfo,"",@"SHT_NOTE"
	.sectionflags	@"SHF_NOTE_NV_TKINFO"
	.tkinfo
        /*0018*/ 	.word	0x00000002
        /*0030*/ 	.string	""
        /*0030*/ 	.string	"ptxas"
        /*0030*/ 	.string	"Cuda compilation tools, release 13.0, V13.0.88"
        /*0030*/ 	.string	"Build cuda_13.0.r13.0/compiler.36424714_0"
        /*0030*/ 	.string	"-arch sm_100 -m 64 "



//--------------------- .note.nv.cuinfo           --------------------------
	.section	.note.nv.cuinfo,"",@"SHT_NOTE"
	.sectionflags	@"SHF_NOTE_NV_CUINFO"
        /*0018*/ 	.short	0x0002
        /*001a*/ 	.short	0x0064
        /*001c*/ 	.short	0x0082
	.zero		2


//--------------------- .nv.info                  --------------------------
	.section	.nv.info,"",@"SHT_CUDA_INFO"
	.align	4


	//----- nvinfo : EIATTR_REGCOUNT
	.align		4
        /*0000*/ 	.byte	0x04, 0x2f
        /*0002*/ 	.short	(.L_1 - .L_0)
	.align		4
.L_0:
        /*0004*/ 	.word	index@(_Z7vec_addPfS_)
        /*0008*/ 	.word	0x0000000a


	//----- nvinfo : EIATTR_FRAME_SIZE
	.align		4
.L_1:
        /*000c*/ 	.byte	0x04, 0x11
        /*000e*/ 	.short	(.L_3 - .L_2)
	.align		4
.L_2:
        /*0010*/ 	.word	index@(_Z7vec_addPfS_)
        /*0014*/ 	.word	0x00000000


	//----- nvinfo : EIATTR_MIN_STACK_SIZE
	.align		4
.L_3:
        /*0018*/ 	.byte	0x04, 0x12
        /*001a*/ 	.short	(.L_5 - .L_4)
	.align		4
.L_4:
        /*001c*/ 	.word	index@(_Z7vec_addPfS_)
        /*0020*/ 	.word	0x00000000
.L_5:


//--------------------- .nv.compat                --------------------------
	.section	.nv.compat,"",@"SHT_CUDA_COMPAT_INFO"
	.align	4
        /*0000*/ 	.byte	0x02, 0x09, 0x00, 0x00, 0x02, 0x02, 0x01, 0x00, 0x02, 0x05, 0x05, 0x00, 0x03, 0x07, 0x01, 0x01
        /*0010*/ 	.byte	0x02, 0x03, 0x00, 0x00, 0x02, 0x06, 0x01, 0x00, 0x04, 0x0b, 0x08, 0x00, 0x09, 0x00, 0x00, 0x00
        /*0020*/ 	.byte	0x00, 0x00, 0x00, 0x00


//--------------------- .nv.info._Z7vec_addPfS_   --------------------------
	.section	.nv.info._Z7vec_addPfS_,"",@"SHT_CUDA_INFO"
	.sectionflags	@""
	.align	4


	//----- nvinfo : EIATTR_CUDA_API_VERSION
	.align		4
        /*0000*/ 	.byte	0x04, 0x37
        /*0002*/ 	.short	(.L_7 - .L_6)
.L_6:
        /*0004*/ 	.word	0x00000082


	//----- nvinfo : EIATTR_KPARAM_INFO
	.align		4
.L_7:
        /*0008*/ 	.byte	0x04, 0x17
        /*000a*/ 	.short	(.L_9 - .L_8)
.L_8:
        /*000c*/ 	.word	0x00000000
        /*0010*/ 	.short	0x0001
        /*0012*/ 	.short	0x0008
        /*0014*/ 	.byte	0x00, 0xf5, 0x21, 0x00


	//----- nvinfo : EIATTR_KPARAM_INFO
	.align		4
.L_9:
        /*0018*/ 	.byte	0x04, 0x17
        /*001a*/ 	.short	(.L_11 - .L_10)
.L_10:
        /*001c*/ 	.word	0x00000000
        /*0020*/ 	.short	0x0000
        /*0022*/ 	.short	0x0000
        /*0024*/ 	.byte	0x00, 0xf5, 0x21, 0x00


	//----- nvinfo : EIATTR_SPARSE_MMA_MASK
	.align		4
.L_11:
        /*0028*/ 	.byte	0x03, 0x50
        /*002a*/ 	.short	0x0000


	//----- nvinfo : EIATTR_MAXREG_COUNT
	.align		4
        /*002c*/ 	.byte	0x03, 0x1b
        /*002e*/ 	.short	0x00ff


	//----- nvinfo : EIATTR_MERCURY_ISA_VERSION
	.align		4
        /*0030*/ 	.byte	0x03, 0x5f
        /*0032*/ 	.short	0x0101


	//----- nvinfo : EIATTR_VRC_CTA_INIT_COUNT
	.align		4
        /*0034*/ 	.byte	0x02, 0x4a
	.zero		1
	.zero		1


	//----- nvinfo : EIATTR_EXIT_INSTR_OFFSETS
	.align		4
        /*0038*/ 	.byte	0x04, 0x1c
        /*003a*/ 	.short	(.L_13 - .L_12)


	//   ....[0]....
.L_12:
        /*003c*/ 	.word	0x000000e0


	//----- nvinfo : EIATTR_CBANK_PARAM_SIZE
	.align		4
.L_13:
        /*0040*/ 	.byte	0x03, 0x19
        /*0042*/ 	.short	0x0010


	//----- nvinfo : EIATTR_PARAM_CBANK
	.align		4
        /*0044*/ 	.byte	0x04, 0x0a
        /*0046*/ 	.short	(.L_15 - .L_14)
	.align		4
.L_14:
        /*0048*/ 	.word	index@(.nv.constant0._Z7vec_addPfS_)
        /*004c*/ 	.short	0x0380
        /*004e*/ 	.short	0x0010


	//----- nvinfo : EIATTR_SW_WAR
	.align		4
.L_15:
        /*0050*/ 	.byte	0x04, 0x36
        /*0052*/ 	.short	(.L_17 - .L_16)
.L_16:
        /*0054*/ 	.word	0x00000008
.L_17:


//--------------------- .nv.callgraph             --------------------------
	.section	.nv.callgraph,"",@"SHT_CUDA_CALLGRAPH"
	.align	4
	.sectionentsize	8
	.align		4
        /*0000*/ 	.word	0x00000000
	.align		4
        /*0004*/ 	.word	0xffffffff
	.align		4
        /*0008*/ 	.word	0x00000000
	.align		4
        /*000c*/ 	.word	0xfffffffe
	.align		4
        /*0010*/ 	.word	0x00000000
	.align		4
        /*0014*/ 	.word	0xfffffffd
	.align		4
        /*0018*/ 	.word	0x00000000
	.align		4
        /*001c*/ 	.word	0xfffffffc


//--------------------- .text._Z7vec_addPfS_      --------------------------
	.section	.text._Z7vec_addPfS_,"ax",@progbits
	.align	128
        .global         _Z7vec_addPfS_
        .type           _Z7vec_addPfS_,@function
        .size           _Z7vec_addPfS_,(.L_x_1 - _Z7vec_addPfS_)
        .other          _Z7vec_addPfS_,@"STO_CUDA_ENTRY STV_DEFAULT"
_Z7vec_addPfS_:
.text._Z7vec_addPfS_:
[----:B------:R-:W-:Y:S01]  /*0000*/  LDC R1, c[0x0][0x37c] ;  /* 0x0000df00ff017b82 */ /* 0x000fe20000000800 */
[----:B------:R-:W0:Y:S07]  /*0010*/  S2R R7, SR_TID.X ;  /* 0x0000000000077919 */ /* 0x000e2e0000002100 */
[----:B------:R-:W1:Y:S01]  /*0020*/  LDC.64 R2, c[0x0][0x380] ;  /* 0x0000e000ff027b82 */ /* 0x000e620000000a00 */
[----:B------:R-:W0:Y:S01]  /*0030*/  LDCU UR6, c[0x0][0x360] ;  /* 0x00006c00ff0677ac */ /* 0x000e220008000800 */
[----:B------:R-:W0:Y:S01]  /*0040*/  S2R R0, SR_CTAID.X ;  /* 0x0000000000007919 */ /* 0x000e220000002500 */
[----:B------:R-:W2:Y:S05]  /*0050*/  LDCU.64 UR4, c[0x0][0x358] ;  /* 0x00006b00ff0477ac */ /* 0x000eaa0008000a00 */
[----:B------:R-:W3:Y:S01]  /*0060*/  LDC.64 R4, c[0x0][0x388] ;  /* 0x0000e200ff047b82 */ /* 0x000ee20000000a00 */
[----:B0-----:R-:W-:-:S04]  /*0070*/  IMAD R7, R0, UR6, R7 ;  /* 0x0000000600077c24 */ /* 0x001fc8000f8e0207 */
[----:B-1----:R-:W-:-:S04]  /*0080*/  IMAD.WIDE R2, R7, 0x4, R2 ;  /* 0x0000000407027825 */ /* 0x002fc800078e0202 */
[----:B---3--:R-:W-:Y:S02]  /*0090*/  IMAD.WIDE R4, R7, 0x4, R4 ;  /* 0x0000000407047825 */ /* 0x008fe400078e0204 */
[----:B--2---:R-:W2:Y:S04]  /*00a0*/  LDG.E R2, desc[UR4][R2.64] ;  /* 0x0000000402027981 */ /* 0x004ea8000c1e1900 */
[----:B------:R-:W2:Y:S02]  /*00b0*/  LDG.E R7, desc[UR4][R4.64] ;  /* 0x0000000404077981 */ /* 0x000ea4000c1e1900 */
[----:B--2---:R-:W-:-:S05]  /*00c0*/  FADD R7, R2, R7 ;  /* 0x0000000702077221 */ /* 0x004fca0000000000 */
[----:B------:R-:W-:Y:S01]  /*00d0*/  STG.E desc[UR4][R4.64], R7 ;  /* 0x0000000704007986 */ /* 0x000fe2000c101904 */
[----:B------:R-:W-:Y:S05]  /*00e0*/  EXIT ;  /* 0x000000000000794d */ /* 0x000fea0003800000 */
.L_x_0:
[----:B------:R-:W-:-:S00]  /*00f0*/  BRA `(.L_x_0) ;  /* 0xfffffffc00fc7947 */ /* 0x000fc0000383ffff */
[----:B------:R-:W-:-:S00]  /*0100*/  NOP ;  /* 0x0000000000007918 */ /* 0x000fc00000000000 */
[----:B------:R-:W-:-:S00]  /*0110*/  NOP ;  /* 0x0000000000007918 */ /* 0x000fc00000000000 */
[----:B------:R-:W-:-:S00]  /*0120*/  NOP ;  /* 0x0000000000007918 */ /* 0x000fc00000000000 */
[----:B------:R-:W-:-:S00]  /*0130*/  NOP ;  /* 0x0000000000007918 */ /* 0x000fc00000000000 */
[----:B------:R-:W-:-:S00]  /*0140*/  NOP ;  /* 0x0000000000007918 */ /* 0x000fc00000000000 */
[----:B------:R-:W-:-:S00]  /*0150*/  NOP ;  /* 0x0000000000007918 */ /* 0x000fc00000000000 */
[----:B------:R-:W-:-:S00]  /*0160*/  NOP ;  /* 0x0000000000007918 */ /* 0x000fc00000000000 */
[----:B------:R-:W-:-:S00]  /*0170*/  NOP ;  /* 0x0000000000007918 */ /* 0x000fc00000000000 */
.L_x_1:


//--------------------- .nv.shared.reserved.0     --------------------------
	.section	.nv.shared.reserved.0,"aw",@nobits
	.weak		__nv_reservedSMEM_offset_0_alias
	.size		__nv_reservedSMEM_offset_0_alias, 0, 64
	.other		__nv_reservedSMEM_offset_0_alias,@"STO_CUDA_RESERVED_SHARED STV_DEFAULT"
__nv_reservedSMEM_offset_0_alias:
	.zero		0
	.zero		64


//--------------------- .nv.constant0._Z7vec_addPfS_ --------------------------
	.section	.nv.constant0._Z7vec_addPfS_,"a",@progbits
	.sectionflags	@""
	.align	4
.nv.constant0._Z7vec_addPfS_:
	.zero		912


//--------------------- SYMBOLS --------------------------

	.type		.nv.reservedSmem.offset0,@object
	.size		.nv.reservedSmem.offset0,0x4
